	.headerflags	@"EF_CUDA_TEXMODE_UNIFIED EF_CUDA_64BIT_ADDRESS EF_CUDA_ACCELERATORS EF_CUDA_SM90 EF_CUDA_VIRTUAL_SM(EF_CUDA_SM90)"
	.elftype	@"ET_EXEC"


//--------------------- .nv.info                  --------------------------
	.section	.nv.info,"",@"SHT_CUDA_INFO"
	.align	4


	//----- nvinfo : EIATTR_REGCOUNT
	.align		4
        /*0000*/ 	.byte	0x04, 0x2f
        /*0002*/ 	.short	(.L_3 - .L_2)
	.align		4
.L_2:
        /*0004*/ 	.word	index@(triton_poi_fused__native_batch_norm_legit_no_training_add_relu_11)
        /*0008*/ 	.word	0x0000001a


	//----- nvinfo : EIATTR_MIN_STACK_SIZE
	.align		4
.L_3:
        /*000c*/ 	.byte	0x04, 0x12
        /*000e*/ 	.short	(.L_5 - .L_4)
	.align		4
.L_4:
        /*0010*/ 	.word	index@(triton_poi_fused__native_batch_norm_legit_no_training_add_relu_11)
        /*0014*/ 	.word	0x00000000


	//----- nvinfo : EIATTR_FRAME_SIZE
	.align		4
.L_5:
        /*0018*/ 	.byte	0x04, 0x11
        /*001a*/ 	.short	(.L_7 - .L_6)
	.align		4
.L_6:
        /*001c*/ 	.word	index@(triton_poi_fused__native_batch_norm_legit_no_training_add_relu_11)
        /*0020*/ 	.word	0x00000000


	//----- nvinfo : EIATTR_MIN_STACK_SIZE
	.align		4
.L_7:
        /*0024*/ 	.byte	0x04, 0x12
        /*0026*/ 	.short	(.L_9 - .L_8)
	.align		4
.L_8:
        /*0028*/ 	.word	index@(triton_poi_fused__native_batch_norm_legit_no_training_add_relu_11)
        /*002c*/ 	.word	0x00000000
.L_9:


//--------------------- .nv.info.triton_poi_fused__native_batch_norm_legit_no_training_add_relu_11 --------------------------
	.section	.nv.info.triton_poi_fused__native_batch_norm_legit_no_training_add_relu_11,"",@"SHT_CUDA_INFO"
	.sectionflags	@""
	.align	4


	//----- nvinfo : EIATTR_CUDA_API_VERSION
	.align		4
        /*0000*/ 	.byte	0x04, 0x37
        /*0002*/ 	.short	(.L_11 - .L_10)
.L_10:
        /*0004*/ 	.word	0x0000007c


	//----- nvinfo : EIATTR_KPARAM_INFO
	.align		4
.L_11:
        /*0008*/ 	.byte	0x04, 0x17
        /*000a*/ 	.short	(.L_13 - .L_12)
.L_12:
        /*000c*/ 	.word	0x00000000
        /*0010*/ 	.short	0x000b
        /*0012*/ 	.short	0x0058
        /*0014*/ 	.byte	0x00, 0xf0, 0x11, 0x00


	//----- nvinfo : EIATTR_KPARAM_INFO
	.align		4
.L_13:
        /*0018*/ 	.byte	0x04, 0x17
        /*001a*/ 	.short	(.L_15 - .L_14)
.L_14:
        /*001c*/ 	.word	0x00000000
        /*0020*/ 	.short	0x000a
        /*0022*/ 	.short	0x0050
        /*0024*/ 	.byte	0x00, 0xf4, 0x21, 0x00


	//----- nvinfo : EIATTR_KPARAM_INFO
	.align		4
.L_15:
        /*0028*/ 	.byte	0x04, 0x17
        /*002a*/ 	.short	(.L_17 - .L_16)
.L_16:
        /*002c*/ 	.word	0x00000000
        /*0030*/ 	.short	0x0009
        /*0032*/ 	.short	0x0048
        /*0034*/ 	.byte	0x00, 0xf4, 0x21, 0x00


	//----- nvinfo : EIATTR_KPARAM_INFO
	.align		4
.L_17:
        /*0038*/ 	.byte	0x04, 0x17
        /*003a*/ 	.short	(.L_19 - .L_18)
.L_18:
        /*003c*/ 	.word	0x00000000
        /*0040*/ 	.short	0x0008
        /*0042*/ 	.short	0x0040
        /*0044*/ 	.byte	0x00, 0xf4, 0x21, 0x00


	//----- nvinfo : EIATTR_KPARAM_INFO
	.align		4
.L_19:
        /*0048*/ 	.byte	0x04, 0x17
        /*004a*/ 	.short	(.L_21 - .L_20)
.L_20:
        /*004c*/ 	.word	0x00000000
        /*0050*/ 	.short	0x0007
        /*0052*/ 	.short	0x0038
        /*0054*/ 	.byte	0x00, 0xf4, 0x21, 0x00


	//----- nvinfo : EIATTR_KPARAM_INFO
	.align		4
.L_21:
        /*0058*/ 	.byte	0x04, 0x17
        /*005a*/ 	.short	(.L_23 - .L_22)
.L_22:
        /*005c*/ 	.word	0x00000000
        /*0060*/ 	.short	0x0006
        /*0062*/ 	.short	0x0030
        /*0064*/ 	.byte	0x00, 0xf4, 0x21, 0x00


	//----- nvinfo : EIATTR_KPARAM_INFO
	.align		4
.L_23:
        /*0068*/ 	.byte	0x04, 0x17
        /*006a*/ 	.short	(.L_25 - .L_24)
.L_24:
        /*006c*/ 	.word	0x00000000
        /*0070*/ 	.short	0x0005
        /*0072*/ 	.short	0x0028
        /*0074*/ 	.byte	0x00, 0xf4, 0x21, 0x00


	//----- nvinfo : EIATTR_KPARAM_INFO
	.align		4
.L_25:
        /*0078*/ 	.byte	0x04, 0x17
        /*007a*/ 	.short	(.L_27 - .L_26)
.L_26:
        /*007c*/ 	.word	0x00000000
        /*0080*/ 	.short	0x0004
        /*0082*/ 	.short	0x0020
        /*0084*/ 	.byte	0x00, 0xf4, 0x21, 0x00


	//----- nvinfo : EIATTR_KPARAM_INFO
	.align		4
.L_27:
        /*0088*/ 	.byte	0x04, 0x17
        /*008a*/ 	.short	(.L_29 - .L_28)
.L_28:
        /*008c*/ 	.word	0x00000000
        /*0090*/ 	.short	0x0003
        /*0092*/ 	.short	0x0018
        /*0094*/ 	.byte	0x00, 0xf4, 0x21, 0x00


	//----- nvinfo : EIATTR_KPARAM_INFO
	.align		4
.L_29:
        /*0098*/ 	.byte	0x04, 0x17
        /*009a*/ 	.short	(.L_31 - .L_30)
.L_30:
        /*009c*/ 	.word	0x00000000
        /*00a0*/ 	.short	0x0002
        /*00a2*/ 	.short	0x0010
        /*00a4*/ 	.byte	0x00, 0xf4, 0x21, 0x00


	//----- nvinfo : EIATTR_KPARAM_INFO
	.align		4
.L_31:
        /*00a8*/ 	.byte	0x04, 0x17
        /*00aa*/ 	.short	(.L_33 - .L_32)
.L_32:
        /*00ac*/ 	.word	0x00000000
        /*00b0*/ 	.short	0x0001
        /*00b2*/ 	.short	0x0008
        /*00b4*/ 	.byte	0x00, 0xf4, 0x21, 0x00


	//----- nvinfo : EIATTR_KPARAM_INFO
	.align		4
.L_33:
        /*00b8*/ 	.byte	0x04, 0x17
        /*00ba*/ 	.short	(.L_35 - .L_34)
.L_34:
        /*00bc*/ 	.word	0x00000000
        /*00c0*/ 	.short	0x0000
        /*00c2*/ 	.short	0x0000
        /*00c4*/ 	.byte	0x00, 0xf4, 0x21, 0x00


	//----- nvinfo : EIATTR_SPARSE_MMA_MASK
	.align		4
.L_35:
        /*00c8*/ 	.byte	0x03, 0x50
        /*00ca*/ 	.short	0x0000


	//----- nvinfo : EIATTR_MAXREG_COUNT
	.align		4
        /*00cc*/ 	.byte	0x03, 0x1b
        /*00ce*/ 	.short	0x00ff


	//----- nvinfo : EIATTR_EXIT_INSTR_OFFSETS
	.align		4
        /*00d0*/ 	.byte	0x04, 0x1c
        /*00d2*/ 	.short	(.L_37 - .L_36)


	//   ....[0]....
.L_36:
        /*00d4*/ 	.word	0x00000570


	//----- nvinfo : EIATTR_REQNTID
	.align		4
.L_37:
        /*00d8*/ 	.byte	0x04, 0x10
        /*00da*/ 	.short	(.L_39 - .L_38)
.L_38:
        /*00dc*/ 	.word	0x00000080
        /*00e0*/ 	.word	0x00000001
        /*00e4*/ 	.word	0x00000001


	//----- nvinfo : EIATTR_CBANK_PARAM_SIZE
	.align		4
.L_39:
        /*00e8*/ 	.byte	0x03, 0x19
        /*00ea*/ 	.short	0x005c


	//----- nvinfo : EIATTR_PARAM_CBANK
	.align		4
        /*00ec*/ 	.byte	0x04, 0x0a
        /*00ee*/ 	.short	(.L_41 - .L_40)
	.align		4
.L_40:
        /*00f0*/ 	.word	index@(.nv.constant0.triton_poi_fused__native_batch_norm_legit_no_training_add_relu_11)
        /*00f4*/ 	.short	0x0210
        /*00f6*/ 	.short	0x005c


	//----- nvinfo : EIATTR_SW_WAR
	.align		4
.L_41:
        /*00f8*/ 	.byte	0x04, 0x36
        /*00fa*/ 	.short	(.L_43 - .L_42)
.L_42:
        /*00fc*/ 	.word	0x00000008
.L_43:


//--------------------- .nv.callgraph             --------------------------
	.section	.nv.callgraph,"",@"SHT_CUDA_CALLGRAPH"
	.align	4
	.sectionentsize	8
	.align		4
        /*0000*/ 	.word	0x00000000
	.align		4
        /*0004*/ 	.word	0xffffffff
	.align		4
        /*0008*/ 	.word	0x00000000
	.align		4
        /*000c*/ 	.word	0xfffffffe
	.align		4
        /*0010*/ 	.word	0x00000000
	.align		4
        /*0014*/ 	.word	0xfffffffd
	.align		4
        /*0018*/ 	.word	0x00000000
	.align		4
        /*001c*/ 	.word	0xfffffffc


//--------------------- .nv.constant4             --------------------------
	.section	.nv.constant4,"a",@progbits
	.align	8
	.align		8
.nv.constant4:
        /*0000*/ 	.dword	_$_str
	.align		8
        /*0008*/ 	.dword	_$_str_$_2


//--------------------- .text.triton_poi_fused__native_batch_norm_legit_no_training_add_relu_11 --------------------------
	.section	.text.triton_poi_fused__native_batch_norm_legit_no_training_add_relu_11,"ax",@progbits
	.align	128
        .global         triton_poi_fused__native_batch_norm_legit_no_training_add_relu_11
        .type           triton_poi_fused__native_batch_norm_legit_no_training_add_relu_11,@function
        .size           triton_poi_fused__native_batch_norm_legit_no_training_add_relu_11,(.L_x_1 - triton_poi_fused__native_batch_norm_legit_no_training_add_relu_11)
        .other          triton_poi_fused__native_batch_norm_legit_no_training_add_relu_11,@"STO_CUDA_ENTRY STV_DEFAULT"
triton_poi_fused__native_batch_norm_legit_no_training_add_relu_11:
.text.triton_poi_fused__native_batch_norm_legit_no_training_add_relu_11:
[----:B------:R-:W-:Y:S01]  /*0000*/  LDC R1, c[0x0][0x28] ;  /* 0x00000a00ff017b82 */ /* 0x000fe20000000800 */
[----:B------:R-:W1:Y:S07]  /*0010*/  S2R R0, SR_TID.X ;  /* 0x0000000000007919 */ /* 0x000e6e0000002100 */
[----:B------:R-:W2:Y:S01]  /*0020*/  LDC.64 R16, c[0x0][0x250] ;  /* 0x00009400ff107b82 */ /* 0x000ea20000000a00 */
[----:B------:R-:W-:Y:S01]  /*0030*/  ULDC.64 UR4, c[0x0][0x208] ;  /* 0x0000820000047ab9 */ /* 0x000fe20000000a00 */
[----:B------:R-:W3:Y:S06]  /*0040*/  S2R R5, SR_CTAID.X ;  /* 0x0000000000057919 */ /* 0x000eec0000002500 */
[----:B------:R-:W4:Y:S08]  /*0050*/  LDC.64 R18, c[0x0][0x248] ;  /* 0x00009200ff127b82 */ /* 0x000f300000000a00 */
[----:B------:R-:W5:Y:S08]  /*0060*/  LDC.64 R22, c[0x0][0x218] ;  /* 0x00008600ff167b82 */ /* 0x000f700000000a00 */
[----:B------:R-:W4:Y:S01]  /*0070*/  LDC.64 R8, c[0x0][0x240] ;  /* 0x00009000ff087b82 */ /* 0x000f220000000a00 */
[----:B-1----:R-:W-:-:S07]  /*0080*/  SHF.L.U32 R0, R0, 0x1, RZ ;  /* 0x0000000100007819 */ /* 0x002fce00000006ff */
[----:B------:R-:W1:Y:S01]  /*0090*/  LDC.64 R20, c[0x0][0x220] ;  /* 0x00008800ff147b82 */ /* 0x000e620000000a00 */
[----:B---3--:R-:W-:Y:S02]  /*00a0*/  SHF.R.S32.HI R3, RZ, 0x17, R5 ;  /* 0x00000017ff037819 */ /* 0x008fe40000011405 */
[----:B------:R-:W-:Y:S02]  /*00b0*/  LOP3.LUT R0, R0, 0xfe, RZ, 0xc0, !PT ;  /* 0x000000fe00007812 */ /* 0x000fe400078ec0ff */
[----:B------:R-:W-:-:S03]  /*00c0*/  SGXT R3, R3, 0x1 ;  /* 0x000000010303781a */ /* 0x000fc60000000200 */
[----:B------:R-:W3:Y:S01]  /*00d0*/  LDC.64 R14, c[0x0][0x230] ;  /* 0x00008c00ff0e7b82 */ /* 0x000ee20000000a00 */
[----:B------:R-:W-:-:S04]  /*00e0*/  LEA R12, R5, R0, 0x8 ;  /* 0x00000000050c7211 */ /* 0x000fc800078e40ff */
[----:B------:R-:W-:-:S03]  /*00f0*/  LEA.HI R3, R3, R12, RZ, 0x2 ;  /* 0x0000000c03037211 */ /* 0x000fc600078f10ff */
[----:B------:R-:W1:Y:S01]  /*0100*/  LDC.64 R4, c[0x0][0x228] ;  /* 0x00008a00ff047b82 */ /* 0x000e620000000a00 */
[--C-:B------:R-:W-:Y:S02]  /*0110*/  SHF.R.S32.HI R13, RZ, 0x2, R3.reuse ;  /* 0x00000002ff0d7819 */ /* 0x100fe40000011403 */
[----:B------:R-:W-:-:S04]  /*0120*/  SHF.R.S32.HI R0, RZ, 0x1f, R3 ;  /* 0x0000001fff007819 */ /* 0x000fc80000011403 */
[----:B------:R-:W-:Y:S01]  /*0130*/  LEA.HI R0, R0, R13, RZ, 0x9 ;  /* 0x0000000d00007211 */ /* 0x000fe200078f48ff */
[----:B------:R-:W3:Y:S03]  /*0140*/  LDC.64 R10, c[0x0][0x238] ;  /* 0x00008e00ff0a7b82 */ /* 0x000ee60000000a00 */
[----:B------:R-:W-:-:S04]  /*0150*/  LOP3.LUT R0, R0, 0xfffffe00, RZ, 0xc0, !PT ;  /* 0xfffffe0000007812 */ /* 0x000fc800078ec0ff */
[----:B------:R-:W-:Y:S01]  /*0160*/  IADD3 R13, R13, -R0, RZ ;  /* 0x800000000d0d7210 */ /* 0x000fe20007ffe0ff */
[----:B------:R-:W3:Y:S04]  /*0170*/  LDC.64 R6, c[0x0][0x258] ;  /* 0x00009600ff067b82 */ /* 0x000ee80000000a00 */
[----:B--2---:R-:W-:-:S04]  /*0180*/  IMAD.WIDE R16, R13, 0x4, R16 ;  /* 0x000000040d107825 */ /* 0x004fc800078e0210 */
[C---:B01----:R-:W-:Y:S01]  /*0190*/  IMAD.WIDE R4, R13.reuse, 0x4, R4 ;  /* 0x000000040d047825 */ /* 0x043fe200078e0204 */
[----:B------:R-:W0:Y:S01]  /*01a0*/  LDC.64 R2, c[0x0][0x260] ;  /* 0x00009800ff027b82 */ /* 0x000e220000000a00 */
[----:B------:R-:W2:Y:S04]  /*01b0*/  LDG.E.EL R16, desc[UR4][R16.64] ;  /* 0x0000000410107981 */ /* 0x000ea8000c2e1900 */
[----:B------:R5:W2:Y:S01]  /*01c0*/  LDG.E.EL R0, desc[UR4][R4.64] ;  /* 0x0000000404007981 */ /* 0x000aa2000c2e1900 */
[----:B----4-:R-:W-:-:S04]  /*01d0*/  IMAD.WIDE R18, R13, 0x4, R18 ;  /* 0x000000040d127825 */ /* 0x010fc800078e0212 */
[C---:B------:R-:W-:Y:S02]  /*01e0*/  IMAD.WIDE R8, R12.reuse, 0x4, R8 ;  /* 0x000000040c087825 */ /* 0x040fe400078e0208 */
[----:B------:R-:W4:Y:S02]  /*01f0*/  LDG.E.EL R18, desc[UR4][R18.64] ;  /* 0x0000000412127981 */ /* 0x000f24000c2e1900 */
[C---:B------:R-:W-:Y:S02]  /*0200*/  IMAD.WIDE R20, R13.reuse, 0x4, R20 ;  /* 0x000000040d147825 */ /* 0x040fe400078e0214 */
[----:B------:R-:W4:Y:S02]  /*0210*/  LDG.E.64 R8, desc[UR4][R8.64] ;  /* 0x0000000408087981 */ /* 0x000f24000c1e1b00 */
[----:B-----5:R-:W-:Y:S02]  /*0220*/  IMAD.WIDE R4, R12, 0x4, R22 ;  /* 0x000000040c047825 */ /* 0x020fe400078e0216 */
[----:B------:R-:W5:Y:S02]  /*0230*/  LDG.E.EL R17, desc[UR4][R20.64] ;  /* 0x0000000414117981 */ /* 0x000f64000c2e1900 */
[----:B---3--:R-:W-:-:S02]  /*0240*/  IMAD.WIDE R14, R13, 0x4, R14 ;  /* 0x000000040d0e7825 */ /* 0x008fc400078e020e */
[----:B------:R-:W5:Y:S02]  /*0250*/  LDG.E.64 R4, desc[UR4][R4.64] ;  /* 0x0000000404047981 */ /* 0x000f64000c1e1b00 */
[C---:B------:R-:W-:Y:S02]  /*0260*/  IMAD.WIDE R10, R13.reuse, 0x4, R10 ;  /* 0x000000040d0a7825 */ /* 0x040fe400078e020a */
[----:B------:R-:W3:Y:S02]  /*0270*/  LDG.E.EL R14, desc[UR4][R14.64] ;  /* 0x000000040e0e7981 */ /* 0x000ee4000c2e1900 */
[C---:B------:R-:W-:Y:S02]  /*0280*/  IMAD.WIDE R6, R13.reuse, 0x4, R6 ;  /* 0x000000040d067825 */ /* 0x040fe400078e0206 */
[----:B------:R-:W3:Y:S02]  /*0290*/  LDG.E.EL R11, desc[UR4][R10.64] ;  /* 0x000000040a0b7981 */ /* 0x000ee4000c2e1900 */
[----:B0-----:R-:W-:-:S02]  /*02a0*/  IMAD.WIDE R2, R13, 0x4, R2 ;  /* 0x000000040d027825 */ /* 0x001fc400078e0202 */
[----:B------:R0:W3:Y:S04]  /*02b0*/  LDG.E.EL R6, desc[UR4][R6.64] ;  /* 0x0000000406067981 */ /* 0x0000e8000c2e1900 */
[----:B------:R1:W3:Y:S01]  /*02c0*/  LDG.E.EL R13, desc[UR4][R2.64] ;  /* 0x00000004020d7981 */ /* 0x0002e2000c2e1900 */
[----:B0-----:R-:W-:Y:S01]  /*02d0*/  HFMA2.MMA R7, -RZ, RZ, 1.625, 0 ;  /* 0x3e800000ff077435 */ /* 0x001fe200000001ff */
[----:B-1----:R-:W0:Y:S02]  /*02e0*/  LDC.64 R2, c[0x0][0x210] ;  /* 0x00008400ff027b82 */ /* 0x002e240000000a00 */
[----:B0-----:R-:W-:-:S04]  /*02f0*/  IMAD.WIDE R2, R12, 0x4, R2 ;  /* 0x000000040c027825 */ /* 0x001fc800078e0202 */
[----:B--2---:R-:W-:Y:S01]  /*0300*/  FADD R16, R16, 9.9999997473787516356e-06 ;  /* 0x3727c5ac10107421 */ /* 0x004fe20000000000 */
[----:B------:R-:W-:-:S03]  /*0310*/  FADD R0, R0, 9.9999997473787516356e-06 ;  /* 0x3727c5ac00007421 */ /* 0x000fc60000000000 */
[----:B------:R-:W0:Y:S08]  /*0320*/  MUFU.SQRT R20, R16 ;  /* 0x0000001000147308 */ /* 0x000e300000002000 */
[----:B------:R-:W1:Y:S01]  /*0330*/  MUFU.SQRT R19, R0 ;  /* 0x0000000000137308 */ /* 0x000e620000002000 */
[C---:B0-----:R-:W-:Y:S02]  /*0340*/  FSETP.GT.AND P1, PT, R20.reuse, 8.50705917302346158658e+37, PT ;  /* 0x7e8000001400780b */ /* 0x041fe40003f24000 */
[----:B------:R-:W-:-:S02]  /*0350*/  FSETP.GEU.AND P3, PT, R20, 1.175494350822287508e-38, PT ;  /* 0x008000001400780b */ /* 0x000fc40003f6e000 */
[C---:B-1----:R-:W-:Y:S02]  /*0360*/  FSETP.GT.AND P0, PT, R19.reuse, 8.50705917302346158658e+37, PT ;  /* 0x7e8000001300780b */ /* 0x042fe40003f04000 */
[----:B------:R-:W-:-:S07]  /*0370*/  FSETP.GEU.AND P2, PT, R19, 1.175494350822287508e-38, PT ;  /* 0x008000001300780b */ /* 0x000fce0003f4e000 */
[----:B------:R-:W-:-:S04]  /*0380*/  @P1 FMUL R20, R20, 0.25 ;  /* 0x3e80000014141820 */ /* 0x000fc80000400000 */
[----:B------:R-:W-:Y:S01]  /*0390*/  @!P3 FMUL R20, R20, 16777216 ;  /* 0x4b8000001414b820 */ /* 0x000fe20000400000 */
[----:B------:R-:W-:-:S04]  /*03a0*/  @P0 FMUL R19, R19, 0.25 ;  /* 0x3e80000013130820 */ /* 0x000fc80000400000 */
[----:B------:R-:W-:Y:S01]  /*03b0*/  @!P2 FMUL R19, R19, 16777216 ;  /* 0x4b8000001313a820 */ /* 0x000fe20000400000 */
[----:B------:R-:W0:Y:S01]  /*03c0*/  MUFU.RCP R20, R20 ;  /* 0x0000001400147308 */ /* 0x000e220000001000 */
[----:B------:R-:W-:-:S07]  /*03d0*/  FSEL R0, R7, 1, P0 ;  /* 0x3f80000007007808 */ /* 0x000fce0000000000 */
[----:B------:R-:W1:Y:S01]  /*03e0*/  MUFU.RCP R19, R19 ;  /* 0x0000001300137308 */ /* 0x000e620000001000 */
[----:B------:R-:W-:Y:S01]  /*03f0*/  FSEL R7, R7, 1, P1 ;  /* 0x3f80000007077808 */ /* 0x000fe20000800000 */
[----:B------:R-:W-:-:S04]  /*0400*/  @!P2 FMUL R0, R0, 16777216 ;  /* 0x4b8000000000a820 */ /* 0x000fc80000400000 */
[----:B------:R-:W-:Y:S01]  /*0410*/  @!P3 FMUL R7, R7, 16777216 ;  /* 0x4b8000000707b820 */ /* 0x000fe20000400000 */
[--C-:B-----5:R-:W-:Y:S01]  /*0420*/  FADD R15, R4, -R17.reuse ;  /* 0x80000011040f7221 */ /* 0x120fe20000000000 */
[--C-:B----4-:R-:W-:Y:S02]  /*0430*/  FADD R8, R8, -R18.reuse ;  /* 0x8000001208087221 */ /* 0x110fe40000000000 */
[----:B0-----:R-:W-:Y:S01]  /*0440*/  FMUL R7, R20, R7 ;  /* 0x0000000714077220 */ /* 0x001fe20000400000 */
[----:B------:R-:W-:Y:S01]  /*0450*/  FADD R5, R5, -R17 ;  /* 0x8000001105057221 */ /* 0x000fe20000000000 */
[----:B------:R-:W-:Y:S01]  /*0460*/  FADD R18, R9, -R18 ;  /* 0x8000001209127221 */ /* 0x000fe20000000000 */
[----:B-1----:R-:W-:Y:S01]  /*0470*/  FMUL R0, R19, R0 ;  /* 0x0000000013007220 */ /* 0x002fe20000400000 */
[C---:B------:R-:W-:Y:S02]  /*0480*/  FMUL R8, R7.reuse, R8 ;  /* 0x0000000807087220 */ /* 0x040fe40000400000 */
[----:B------:R-:W-:Y:S01]  /*0490*/  FMUL R18, R7, R18 ;  /* 0x0000001207127220 */ /* 0x000fe20000400000 */
[C---:B------:R-:W-:Y:S01]  /*04a0*/  FMUL R15, R0.reuse, R15 ;  /* 0x0000000f000f7220 */ /* 0x040fe20000400000 */
[----:B------:R-:W-:Y:S01]  /*04b0*/  FMUL R0, R0, R5 ;  /* 0x0000000500007220 */ /* 0x000fe20000400000 */
[----:B---3--:R-:W-:-:S02]  /*04c0*/  FFMA R8, R6, R8, R13 ;  /* 0x0000000806087223 */ /* 0x008fc4000000000d */
[C-C-:B------:R-:W-:Y:S01]  /*04d0*/  FFMA R15, R14.reuse, R15, R11.reuse ;  /* 0x0000000f0e0f7223 */ /* 0x140fe2000000000b */
[----:B------:R-:W-:Y:S01]  /*04e0*/  FFMA R11, R14, R0, R11 ;  /* 0x000000000e0b7223 */ /* 0x000fe2000000000b */
[----:B------:R-:W-:-:S03]  /*04f0*/  FFMA R18, R6, R18, R13 ;  /* 0x0000001206127223 */ /* 0x000fc6000000000d */
[----:B------:R-:W-:Y:S01]  /*0500*/  FSETP.GEU.AND P0, PT, R15, -R8, PT ;  /* 0x800000080f00720b */ /* 0x000fe20003f0e000 */
[----:B------:R-:W-:Y:S01]  /*0510*/  FADD R8, R8, R15 ;  /* 0x0000000f08087221 */ /* 0x000fe20000000000 */
[----:B------:R-:W-:Y:S01]  /*0520*/  FADD R0, R18, R11 ;  /* 0x0000000b12007221 */ /* 0x000fe20000000000 */
[----:B------:R-:W-:-:S03]  /*0530*/  FSETP.GEU.AND P1, PT, R11, -R18, PT ;  /* 0x800000120b00720b */ /* 0x000fc60003f2e000 */
[----:B------:R-:W-:Y:S02]  /*0540*/  FSEL R8, R8, RZ, P0 ;  /* 0x000000ff08087208 */ /* 0x000fe40000000000 */
[----:B------:R-:W-:-:S05]  /*0550*/  FSEL R9, R0, RZ, P1 ;  /* 0x000000ff00097208 */ /* 0x000fca0000800000 */
[----:B------:R-:W-:Y:S01]  /*0560*/  STG.E.64 desc[UR4][R2.64], R8 ;  /* 0x0000000802007986 */ /* 0x000fe2000c101b04 */
[----:B------:R-:W-:Y:S05]  /*0570*/  EXIT ;  /* 0x000000000000794d */ /* 0x000fea0003800000 */
.L_x_0:
[----:B------:R-:W-:-:S00]  /*0580*/  BRA `(.L_x_0) ;  /* 0xfffffffc00fc7947 */ /* 0x000fc0000383ffff */
[----:B------:R-:W-:-:S00]  /*0590*/  NOP ;  /* 0x0000000000007918 */ /* 0x000fc00000000000 */
        /* <DEDUP_REMOVED lines=14> */
.L_x_1:


//--------------------- .nv.global.init           --------------------------
	.section	.nv.global.init,"aw",@progbits
.nv.global.init:
	.type		_$_str,@object
	.size		_$_str,(_$_str_$_2 - _$_str)
_$_str:
        /*0000*/ 	.byte	0x5f, 0x5f, 0x43, 0x55, 0x44, 0x41, 0x5f, 0x46, 0x54, 0x5a, 0x00
	.type		_$_str_$_2,@object
	.size		_$_str_$_2,(.L_1 - _$_str_$_2)
_$_str_$_2:
        /*000b*/ 	.byte	0x5f, 0x5f, 0x43, 0x55, 0x44, 0x41, 0x5f, 0x50, 0x52, 0x45, 0x43, 0x5f, 0x53, 0x51, 0x52, 0x54
        /*001b*/ 	.byte	0x00
.L_1:


//--------------------- .nv.constant0.triton_poi_fused__native_batch_norm_legit_no_training_add_relu_11 --------------------------
	.section	.nv.constant0.triton_poi_fused__native_batch_norm_legit_no_training_add_relu_11,"a",@progbits
	.sectionflags	@""
	.align	4
.nv.constant0.triton_poi_fused__native_batch_norm_legit_no_training_add_relu_11:
	.zero		620
